//
// Generated by NVIDIA NVVM Compiler
//
// Compiler Build ID: CL-36424714
// Cuda compilation tools, release 13.0, V13.0.88
// Based on NVVM 20.0.0
//

.version 9.0
.target sm_100
.address_size 64

	// .globl	_Z4sortPiS_ii

.visible .entry _Z4sortPiS_ii(
	.param .u64 .ptr .align 1 _Z4sortPiS_ii_param_0,
	.param .u64 .ptr .align 1 _Z4sortPiS_ii_param_1,
	.param .u32 _Z4sortPiS_ii_param_2,
	.param .u32 _Z4sortPiS_ii_param_3
)
{
	.reg .pred 	%p<3>;
	.reg .b32 	%r<13>;
	.reg .b64 	%rd<9>;

	ld.param.u64 	%rd3, [_Z4sortPiS_ii_param_0];
	ld.param.u64 	%rd4, [_Z4sortPiS_ii_param_1];
	mov.u32 	%r6, %ctaid.x;
	mov.u32 	%r7, %ntid.x;
	mov.u32 	%r8, %tid.x;
	mad.lo.s32 	%r1, %r6, %r7, %r8;
	setp.lt.s32 	%p1, %r1, 0;
	@%p1 bra 	$L__BB0_3;
	cvta.to.global.u64 	%rd5, %rd3;
	mul.wide.u32 	%rd6, %r1, 4;
	add.s64 	%rd1, %rd5, %rd6;
	cvta.to.global.u64 	%rd2, %rd4;
	mov.b32 	%r11, 0;
	mov.u32 	%r12, %r11;
$L__BB0_2:
	st.global.u32 	[%rd1], %r12;
	bar.sync 	0;
	mul.wide.u32 	%rd7, %r12, 4;
	add.s64 	%rd8, %rd2, %rd7;
	ld.global.u32 	%r10, [%rd8];
	add.s32 	%r11, %r10, %r11;
	bar.sync 	0;
	add.s32 	%r12, %r12, 1;
	setp.le.s32 	%p2, %r11, %r1;
	@%p2 bra 	$L__BB0_2;
$L__BB0_3:
	ret;

}
	// .globl	_Z7bucket1Pi
.visible .entry _Z7bucket1Pi(
	.param .u64 .ptr .align 1 _Z7bucket1Pi_param_0
)
{
	.reg .b32 	%r<6>;
	.reg .b64 	%rd<5>;

	ld.param.u64 	%rd1, [_Z7bucket1Pi_param_0];
	cvta.to.global.u64 	%rd2, %rd1;
	mov.u32 	%r1, %ctaid.x;
	mov.u32 	%r2, %ntid.x;
	mov.u32 	%r3, %tid.x;
	mad.lo.s32 	%r4, %r1, %r2, %r3;
	mul.wide.s32 	%rd3, %r4, 4;
	add.s64 	%rd4, %rd2, %rd3;
	mov.b32 	%r5, 0;
	st.global.u32 	[%rd4], %r5;
	ret;

}
	// .globl	_Z7bucket2PiS_
.visible .entry _Z7bucket2PiS_(
	.param .u64 .ptr .align 1 _Z7bucket2PiS__param_0,
	.param .u64 .ptr .align 1 _Z7bucket2PiS__param_1
)
{
	.reg .b32 	%r<7>;
	.reg .b64 	%rd<9>;

	ld.param.u64 	%rd1, [_Z7bucket2PiS__param_0];
	ld.param.u64 	%rd2, [_Z7bucket2PiS__param_1];
	cvta.to.global.u64 	%rd3, %rd2;
	cvta.to.global.u64 	%rd4, %rd1;
	mov.u32 	%r1, %ctaid.x;
	mov.u32 	%r2, %ntid.x;
	mov.u32 	%r3, %tid.x;
	mad.lo.s32 	%r4, %r1, %r2, %r3;
	mul.wide.s32 	%rd5, %r4, 4;
	add.s64 	%rd6, %rd4, %rd5;
	ld.global.u32 	%r5, [%rd6];
	mul.wide.s32 	%rd7, %r5, 4;
	add.s64 	%rd8, %rd3, %rd7;
	atom.global.add.u32 	%r6, [%rd8], 1;
	ret;

}


// ===== COMPILED SASS (sm_100) =====

	.target	sm_100

	.elftype	@"ET_EXEC"


//--------------------- .note.nv.tkinfo           --------------------------
	.section	.note.nv.tkinfo,"",@"SHT_NOTE"
	.sectionflags	@"SHF_NOTE_NV_TKINFO"
	.tkinfo
        /*0018*/ 	.word	0x00000002
        /*0030*/ 	.string	""
        /*0030*/ 	.string	"ptxas"
        /*0030*/ 	.string	"Cuda compilation tools, release 13.0, V13.0.88"
        /*0030*/ 	.string	"Build cuda_13.0.r13.0/compiler.36424714_0"
        /*0030*/ 	.string	"-arch sm_100 -m 64 "



//--------------------- .note.nv.cuinfo           --------------------------
	.section	.note.nv.cuinfo,"",@"SHT_NOTE"
	.sectionflags	@"SHF_NOTE_NV_CUINFO"
        /*0018*/ 	.short	0x0002
        /*001a*/ 	.short	0x0064
        /*001c*/ 	.short	0x0082
	.zero		2


//--------------------- .nv.info                  --------------------------
	.section	.nv.info,"",@"SHT_CUDA_INFO"
	.align	4


	//----- nvinfo : EIATTR_REGCOUNT
	.align		4
        /*0000*/ 	.byte	0x04, 0x2f
        /*0002*/ 	.short	(.L_1 - .L_0)
	.align		4
.L_0:
        /*0004*/ 	.word	index@(_Z4sortPiS_ii)
        /*0008*/ 	.word	0x0000000e


	//----- nvinfo : EIATTR_FRAME_SIZE
	.align		4
.L_1:
        /*000c*/ 	.byte	0x04, 0x11
        /*000e*/ 	.short	(.L_3 - .L_2)
	.align		4
.L_2:
        /*0010*/ 	.word	index@(_Z4sortPiS_ii)
        /*0014*/ 	.word	0x00000000


	//----- nvinfo : EIATTR_REGCOUNT
	.align		4
.L_3:
        /*0018*/ 	.byte	0x04, 0x2f
        /*001a*/ 	.short	(.L_5 - .L_4)
	.align		4
.L_4:
        /*001c*/ 	.word	index@(_Z7bucket1Pi)
        /*0020*/ 	.word	0x00000008


	//----- nvinfo : EIATTR_FRAME_SIZE
	.align		4
.L_5:
        /*0024*/ 	.byte	0x04, 0x11
        /*0026*/ 	.short	(.L_7 - .L_6)
	.align		4
.L_6:
        /*0028*/ 	.word	index@(_Z7bucket1Pi)
        /*002c*/ 	.word	0x00000000


	//----- nvinfo : EIATTR_REGCOUNT
	.align		4
.L_7:
        /*0030*/ 	.byte	0x04, 0x2f
        /*0032*/ 	.short	(.L_9 - .L_8)
	.align		4
.L_8:
        /*0034*/ 	.word	index@(_Z7bucket2PiS_)
        /*0038*/ 	.word	0x0000000a


	//----- nvinfo : EIATTR_FRAME_SIZE
	.align		4
.L_9:
        /*003c*/ 	.byte	0x04, 0x11
        /*003e*/ 	.short	(.L_11 - .L_10)
	.align		4
.L_10:
        /*0040*/ 	.word	index@(_Z7bucket2PiS_)
        /*0044*/ 	.word	0x00000000


	//----- nvinfo : EIATTR_MIN_STACK_SIZE
	.align		4
.L_11:
        /*0048*/ 	.byte	0x04, 0x12
        /*004a*/ 	.short	(.L_13 - .L_12)
	.align		4
.L_12:
        /*004c*/ 	.word	index@(_Z7bucket2PiS_)
        /*0050*/ 	.word	0x00000000


	//----- nvinfo : EIATTR_MIN_STACK_SIZE
	.align		4
.L_13:
        /*0054*/ 	.byte	0x04, 0x12
        /*0056*/ 	.short	(.L_15 - .L_14)
	.align		4
.L_14:
        /*0058*/ 	.word	index@(_Z7bucket1Pi)
        /*005c*/ 	.word	0x00000000


	//----- nvinfo : EIATTR_MIN_STACK_SIZE
	.align		4
.L_15:
        /*0060*/ 	.byte	0x04, 0x12
        /*0062*/ 	.short	(.L_17 - .L_16)
	.align		4
.L_16:
        /*0064*/ 	.word	index@(_Z4sortPiS_ii)
        /*0068*/ 	.word	0x00000000
.L_17:


//--------------------- .nv.compat                --------------------------
	.section	.nv.compat,"",@"SHT_CUDA_COMPAT_INFO"
	.align	4
        /*0000*/ 	.byte	0x02, 0x09, 0x00, 0x00, 0x02, 0x02, 0x01, 0x00, 0x02, 0x05, 0x05, 0x00, 0x03, 0x07, 0x01, 0x01
        /*0010*/ 	.byte	0x02, 0x03, 0x00, 0x00, 0x02, 0x06, 0x01, 0x00, 0x04, 0x0b, 0x08, 0x00, 0x09, 0x00, 0x00, 0x00
        /*0020*/ 	.byte	0x00, 0x00, 0x00, 0x00


//--------------------- .nv.info._Z7bucket2PiS_   --------------------------
	.section	.nv.info._Z7bucket2PiS_,"",@"SHT_CUDA_INFO"
	.sectionflags	@""
	.align	4


	//----- nvinfo : EIATTR_CUDA_API_VERSION
	.align		4
        /*0000*/ 	.byte	0x04, 0x37
        /*0002*/ 	.short	(.L_19 - .L_18)
.L_18:
        /*0004*/ 	.word	0x00000082


	//----- nvinfo : EIATTR_KPARAM_INFO
	.align		4
.L_19:
        /*0008*/ 	.byte	0x04, 0x17
        /*000a*/ 	.short	(.L_21 - .L_20)
.L_20:
        /*000c*/ 	.word	0x00000000
        /*0010*/ 	.short	0x0001
        /*0012*/ 	.short	0x0008
        /*0014*/ 	.byte	0x00, 0xf5, 0x21, 0x00


	//----- nvinfo : EIATTR_KPARAM_INFO
	.align		4
.L_21:
        /*0018*/ 	.byte	0x04, 0x17
        /*001a*/ 	.short	(.L_23 - .L_22)
.L_22:
        /*001c*/ 	.word	0x00000000
        /*0020*/ 	.short	0x0000
        /*0022*/ 	.short	0x0000
        /*0024*/ 	.byte	0x00, 0xf5, 0x21, 0x00


	//----- nvinfo : EIATTR_SPARSE_MMA_MASK
	.align		4
.L_23:
        /*0028*/ 	.byte	0x03, 0x50
        /*002a*/ 	.short	0x0000


	//----- nvinfo : EIATTR_MAXREG_COUNT
	.align		4
        /*002c*/ 	.byte	0x03, 0x1b
        /*002e*/ 	.short	0x00ff


	//----- nvinfo : EIATTR_MERCURY_ISA_VERSION
	.align		4
        /*0030*/ 	.byte	0x03, 0x5f
        /*0032*/ 	.short	0x0101


	//----- nvinfo : EIATTR_VRC_CTA_INIT_COUNT
	.align		4
        /*0034*/ 	.byte	0x02, 0x4a
	.zero		1
	.zero		1


	//----- nvinfo : EIATTR_EXIT_INSTR_OFFSETS
	.align		4
        /*0038*/ 	.byte	0x04, 0x1c
        /*003a*/ 	.short	(.L_25 - .L_24)


	//   ....[0]....
.L_24:
        /*003c*/ 	.word	0x000000d0


	//----- nvinfo : EIATTR_CBANK_PARAM_SIZE
	.align		4
.L_25:
        /*0040*/ 	.byte	0x03, 0x19
        /*0042*/ 	.short	0x0010


	//----- nvinfo : EIATTR_PARAM_CBANK
	.align		4
        /*0044*/ 	.byte	0x04, 0x0a
        /*0046*/ 	.short	(.L_27 - .L_26)
	.align		4
.L_26:
        /*0048*/ 	.word	index@(.nv.constant0._Z7bucket2PiS_)
        /*004c*/ 	.short	0x0380
        /*004e*/ 	.short	0x0010


	//----- nvinfo : EIATTR_SW_WAR
	.align		4
.L_27:
        /*0050*/ 	.byte	0x04, 0x36
        /*0052*/ 	.short	(.L_29 - .L_28)
.L_28:
        /*0054*/ 	.word	0x00000008
.L_29:


//--------------------- .nv.info._Z7bucket1Pi     --------------------------
	.section	.nv.info._Z7bucket1Pi,"",@"SHT_CUDA_INFO"
	.sectionflags	@""
	.align	4


	//----- nvinfo : EIATTR_CUDA_API_VERSION
	.align		4
        /*0000*/ 	.byte	0x04, 0x37
        /*0002*/ 	.short	(.L_31 - .L_30)
.L_30:
        /*0004*/ 	.word	0x00000082


	//----- nvinfo : EIATTR_KPARAM_INFO
	.align		4
.L_31:
        /*0008*/ 	.byte	0x04, 0x17
        /*000a*/ 	.short	(.L_33 - .L_32)
.L_32:
        /*000c*/ 	.word	0x00000000
        /*0010*/ 	.short	0x0000
        /*0012*/ 	.short	0x0000
        /*0014*/ 	.byte	0x00, 0xf5, 0x21, 0x00


	//----- nvinfo : EIATTR_SPARSE_MMA_MASK
	.align		4
.L_33:
        /*0018*/ 	.byte	0x03, 0x50
        /*001a*/ 	.short	0x0000


	//----- nvinfo : EIATTR_MAXREG_COUNT
	.align		4
        /*001c*/ 	.byte	0x03, 0x1b
        /*001e*/ 	.short	0x00ff


	//----- nvinfo : EIATTR_MERCURY_ISA_VERSION
	.align		4
        /*0020*/ 	.byte	0x03, 0x5f
        /*0022*/ 	.short	0x0101


	//----- nvinfo : EIATTR_VRC_CTA_INIT_COUNT
	.align		4
        /*0024*/ 	.byte	0x02, 0x4a
	.zero		1
	.zero		1


	//----- nvinfo : EIATTR_EXIT_INSTR_OFFSETS
	.align		4
        /*0028*/ 	.byte	0x04, 0x1c
        /*002a*/ 	.short	(.L_35 - .L_34)


	//   ....[0]....
.L_34:
        /*002c*/ 	.word	0x00000090


	//----- nvinfo : EIATTR_CBANK_PARAM_SIZE
	.align		4
.L_35:
        /*0030*/ 	.byte	0x03, 0x19
        /*0032*/ 	.short	0x0008


	//----- nvinfo : EIATTR_PARAM_CBANK
	.align		4
        /*0034*/ 	.byte	0x04, 0x0a
        /*0036*/ 	.short	(.L_37 - .L_36)
	.align		4
.L_36:
        /*0038*/ 	.word	index@(.nv.constant0._Z7bucket1Pi)
        /*003c*/ 	.short	0x0380
        /*003e*/ 	.short	0x0008


	//----- nvinfo : EIATTR_SW_WAR
	.align		4
.L_37:
        /*0040*/ 	.byte	0x04, 0x36
        /*0042*/ 	.short	(.L_39 - .L_38)
.L_38:
        /*0044*/ 	.word	0x00000008
.L_39:


//--------------------- .nv.info._Z4sortPiS_ii    --------------------------
	.section	.nv.info._Z4sortPiS_ii,"",@"SHT_CUDA_INFO"
	.sectionflags	@""
	.align	4


	//----- nvinfo : EIATTR_CUDA_API_VERSION
	.align		4
        /*0000*/ 	.byte	0x04, 0x37
        /*0002*/ 	.short	(.L_41 - .L_40)
.L_40:
        /*0004*/ 	.word	0x00000082


	//----- nvinfo : EIATTR_KPARAM_INFO
	.align		4
.L_41:
        /*0008*/ 	.byte	0x04, 0x17
        /*000a*/ 	.short	(.L_43 - .L_42)
.L_42:
        /*000c*/ 	.word	0x00000000
        /*0010*/ 	.short	0x0003
        /*0012*/ 	.short	0x0014
        /*0014*/ 	.byte	0x00, 0xf0, 0x11, 0x00


	//----- nvinfo : EIATTR_KPARAM_INFO
	.align		4
.L_43:
        /*0018*/ 	.byte	0x04, 0x17
        /*001a*/ 	.short	(.L_45 - .L_44)
.L_44:
        /*001c*/ 	.word	0x00000000
        /*0020*/ 	.short	0x0002
        /*0022*/ 	.short	0x0010
        /*0024*/ 	.byte	0x00, 0xf0, 0x11, 0x00


	//----- nvinfo : EIATTR_KPARAM_INFO
	.align		4
.L_45:
        /*0028*/ 	.byte	0x04, 0x17
        /*002a*/ 	.short	(.L_47 - .L_46)
.L_46:
        /*002c*/ 	.word	0x00000000
        /*0030*/ 	.short	0x0001
        /*0032*/ 	.short	0x0008
        /*0034*/ 	.byte	0x00, 0xf5, 0x21, 0x00


	//----- nvinfo : EIATTR_KPARAM_INFO
	.align		4
.L_47:
        /*0038*/ 	.byte	0x04, 0x17
        /*003a*/ 	.short	(.L_49 - .L_48)
.L_48:
        /*003c*/ 	.word	0x00000000
        /*0040*/ 	.short	0x0000
        /*0042*/ 	.short	0x0000
        /*0044*/ 	.byte	0x00, 0xf5, 0x21, 0x00


	//----- nvinfo : EIATTR_SPARSE_MMA_MASK
	.align		4
.L_49:
        /*0048*/ 	.byte	0x03, 0x50
        /*004a*/ 	.short	0x0000


	//----- nvinfo : EIATTR_MAXREG_COUNT
	.align		4
        /*004c*/ 	.byte	0x03, 0x1b
        /*004e*/ 	.short	0x00ff


	//----- nvinfo : EIATTR_NUM_BARRIERS
	.align		4
        /*0050*/ 	.byte	0x02, 0x4c
        /*0052*/ 	.byte	0x01
	.zero		1


	//----- nvinfo : EIATTR_MERCURY_ISA_VERSION
	.align		4
        /*0054*/ 	.byte	0x03, 0x5f
        /*0056*/ 	.short	0x0101


	//----- nvinfo : EIATTR_VRC_CTA_INIT_COUNT
	.align		4
        /*0058*/ 	.byte	0x02, 0x4a
	.zero		1
	.zero		1


	//----- nvinfo : EIATTR_EXIT_INSTR_OFFSETS
	.align		4
        /*005c*/ 	.byte	0x04, 0x1c
        /*005e*/ 	.short	(.L_51 - .L_50)


	//   ....[0]....
.L_50:
        /*0060*/ 	.word	0x00000060


	//   ....[1]....
        /*0064*/ 	.word	0x00000170


	//----- nvinfo : EIATTR_CRS_STACK_SIZE
	.align		4
.L_51:
        /*0068*/ 	.byte	0x04, 0x1e
        /*006a*/ 	.short	(.L_53 - .L_52)
.L_52:
        /*006c*/ 	.word	0x00000000


	//----- nvinfo : EIATTR_CBANK_PARAM_SIZE
	.align		4
.L_53:
        /*0070*/ 	.byte	0x03, 0x19
        /*0072*/ 	.short	0x0018


	//----- nvinfo : EIATTR_PARAM_CBANK
	.align		4
        /*0074*/ 	.byte	0x04, 0x0a
        /*0076*/ 	.short	(.L_55 - .L_54)
	.align		4
.L_54:
        /*0078*/ 	.word	index@(.nv.constant0._Z4sortPiS_ii)
        /*007c*/ 	.short	0x0380
        /*007e*/ 	.short	0x0018


	//----- nvinfo : EIATTR_SW_WAR
	.align		4
.L_55:
        /*0080*/ 	.byte	0x04, 0x36
        /*0082*/ 	.short	(.L_57 - .L_56)
.L_56:
        /*0084*/ 	.word	0x00000008
.L_57:


//--------------------- .nv.callgraph             --------------------------
	.section	.nv.callgraph,"",@"SHT_CUDA_CALLGRAPH"
	.align	4
	.sectionentsize	8
	.align		4
        /*0000*/ 	.word	0x00000000
	.align		4
        /*0004*/ 	.word	0xffffffff
	.align		4
        /*0008*/ 	.word	0x00000000
	.align		4
        /*000c*/ 	.word	0xfffffffe
	.align		4
        /*0010*/ 	.word	0x00000000
	.align		4
        /*0014*/ 	.word	0xfffffffd
	.align		4
        /*0018*/ 	.word	0x00000000
	.align		4
        /*001c*/ 	.word	0xfffffffc


//--------------------- .text._Z7bucket2PiS_      --------------------------
	.section	.text._Z7bucket2PiS_,"ax",@progbits
	.align	128
        .global         _Z7bucket2PiS_
        .type           _Z7bucket2PiS_,@function
        .size           _Z7bucket2PiS_,(.L_x_4 - _Z7bucket2PiS_)
        .other          _Z7bucket2PiS_,@"STO_CUDA_ENTRY STV_DEFAULT"
_Z7bucket2PiS_:
.text._Z7bucket2PiS_:
[----:B------:R-:W-:Y:S01]  /*0000*/  LDC R1, c[0x0][0x37c] ;  /* 0x0000df00ff017b82 */ /* 0x000fe20000000800 */
[----:B------:R-:W0:Y:S07]  /*0010*/  S2R R0, SR_TID.X ;  /* 0x0000000000007919 */ /* 0x000e2e0000002100 */
[----:B------:R-:W0:Y:S01]  /*0020*/  S2UR UR6, SR_CTAID.X ;  /* 0x00000000000679c3 */ /* 0x000e220000002500 */
[----:B------:R-:W1:Y:S07]  /*0030*/  LDCU.64 UR4, c[0x0][0x358] ;  /* 0x00006b00ff0477ac */ /* 0x000e6e0008000a00 */
[----:B------:R-:W0:Y:S08]  /*0040*/  LDC R5, c[0x0][0x360] ;  /* 0x0000d800ff057b82 */ /* 0x000e300000000800 */
[----:B------:R-:W2:Y:S01]  /*0050*/  LDC.64 R2, c[0x0][0x380] ;  /* 0x0000e000ff027b82 */ /* 0x000ea20000000a00 */
[----:B0-----:R-:W-:-:S04]  /*0060*/  IMAD R5, R5, UR6, R0 ;  /* 0x0000000605057c24 */ /* 0x001fc8000f8e0200 */
[----:B--2---:R-:W-:-:S03]  /*0070*/  IMAD.WIDE R2, R5, 0x4, R2 ;  /* 0x0000000405027825 */ /* 0x004fc600078e0202 */
[----:B------:R-:W0:Y:S03]  /*0080*/  LDC.64 R4, c[0x0][0x388] ;  /* 0x0000e200ff047b82 */ /* 0x000e260000000a00 */
[----:B-1----:R-:W0:Y:S01]  /*0090*/  LDG.E R3, desc[UR4][R2.64] ;  /* 0x0000000402037981 */ /* 0x002e22000c1e1900 */
[----:B------:R-:W-:Y:S02]  /*00a0*/  HFMA2 R7, -RZ, RZ, 0, 5.9604644775390625e-08 ;  /* 0x00000001ff077431 */ /* 0x000fe400000001ff */
[----:B0-----:R-:W-:-:S05]  /*00b0*/  IMAD.WIDE R4, R3, 0x4, R4 ;  /* 0x0000000403047825 */ /* 0x001fca00078e0204 */
[----:B------:R-:W-:Y:S01]  /*00c0*/  REDG.E.ADD.STRONG.GPU desc[UR4][R4.64], R7 ;  /* 0x000000070400798e */ /* 0x000fe2000c12e104 */
[----:B------:R-:W-:Y:S05]  /*00d0*/  EXIT ;  /* 0x000000000000794d */ /* 0x000fea0003800000 */
.L_x_0:
[----:B------:R-:W-:-:S00]  /*00e0*/  BRA `(.L_x_0) ;  /* 0xfffffffc00fc7947 */ /* 0x000fc0000383ffff */
[----:B------:R-:W-:-:S00]  /*00f0*/  NOP ;  /* 0x0000000000007918 */ /* 0x000fc00000000000 */
        /* <DEDUP_REMOVED lines=8> */
.L_x_4:


//--------------------- .text._Z7bucket1Pi        --------------------------
	.section	.text._Z7bucket1Pi,"ax",@progbits
	.align	128
        .global         _Z7bucket1Pi
        .type           _Z7bucket1Pi,@function
        .size           _Z7bucket1Pi,(.L_x_5 - _Z7bucket1Pi)
        .other          _Z7bucket1Pi,@"STO_CUDA_ENTRY STV_DEFAULT"
_Z7bucket1Pi:
.text._Z7bucket1Pi:
[----:B------:R-:W-:Y:S01]  /*0000*/  LDC R1, c[0x0][0x37c] ;  /* 0x0000df00ff017b82 */ /* 0x000fe20000000800 */
[----:B------:R-:W0:Y:S07]  /*0010*/  S2R R0, SR_TID.X ;  /* 0x0000000000007919 */ /* 0x000e2e0000002100 */
[----:B------:R-:W0:Y:S01]  /*0020*/  S2UR UR6, SR_CTAID.X ;  /* 0x00000000000679c3 */ /* 0x000e220000002500 */
[----:B------:R-:W1:Y:S07]  /*0030*/  LDCU.64 UR4, c[0x0][0x358] ;  /* 0x00006b00ff0477ac */ /* 0x000e6e0008000a00 */
[----:B------:R-:W0:Y:S08]  /*0040*/  LDC R5, c[0x0][0x360] ;  /* 0x0000d800ff057b82 */ /* 0x000e300000000800 */
[----:B------:R-:W2:Y:S01]  /*0050*/  LDC.64 R2, c[0x0][0x380] ;  /* 0x0000e000ff027b82 */ /* 0x000ea20000000a00 */
[----:B0-----:R-:W-:-:S04]  /*0060*/  IMAD R5, R5, UR6, R0 ;  /* 0x0000000605057c24 */ /* 0x001fc8000f8e0200 */
[----:B--2---:R-:W-:-:S05]  /*0070*/  IMAD.WIDE R2, R5, 0x4, R2 ;  /* 0x0000000405027825 */ /* 0x004fca00078e0202 */
[----:B-1----:R-:W-:Y:S01]  /*0080*/  STG.E desc[UR4][R2.64], RZ ;  /* 0x000000ff02007986 */ /* 0x002fe2000c101904 */
[----:B------:R-:W-:Y:S05]  /*0090*/  EXIT ;  /* 0x000000000000794d */ /* 0x000fea0003800000 */
.L_x_1:
        /* <DEDUP_REMOVED lines=14> */
.L_x_5:


//--------------------- .text._Z4sortPiS_ii       --------------------------
	.section	.text._Z4sortPiS_ii,"ax",@progbits
	.align	128
        .global         _Z4sortPiS_ii
        .type           _Z4sortPiS_ii,@function
        .size           _Z4sortPiS_ii,(.L_x_6 - _Z4sortPiS_ii)
        .other          _Z4sortPiS_ii,@"STO_CUDA_ENTRY STV_DEFAULT"
_Z4sortPiS_ii:
.text._Z4sortPiS_ii:
[----:B------:R-:W-:Y:S01]  /*0000*/  LDC R1, c[0x0][0x37c] ;  /* 0x0000df00ff017b82 */ /* 0x000fe20000000800 */
[----:B------:R-:W0:Y:S07]  /*0010*/  S2R R0, SR_TID.X ;  /* 0x0000000000007919 */ /* 0x000e2e0000002100 */
[----:B------:R-:W0:Y:S08]  /*0020*/  S2UR UR4, SR_CTAID.X ;  /* 0x00000000000479c3 */ /* 0x000e300000002500 */
[----:B------:R-:W0:Y:S02]  /*0030*/  LDC R9, c[0x0][0x360] ;  /* 0x0000d800ff097b82 */ /* 0x000e240000000800 */
[----:B0-----:R-:W-:-:S05]  /*0040*/  IMAD R9, R9, UR4, R0 ;  /* 0x0000000409097c24 */ /* 0x001fca000f8e0200 */
[----:B------:R-:W-:-:S13]  /*0050*/  ISETP.GE.AND P0, PT, R9, RZ, PT ;  /* 0x000000ff0900720c */ /* 0x000fda0003f06270 */
[----:B------:R-:W-:Y:S05]  /*0060*/  @!P0 EXIT ;  /* 0x000000000000894d */ /* 0x000fea0003800000 */
[----:B------:R-:W0:Y:S01]  /*0070*/  LDC.64 R2, c[0x0][0x380] ;  /* 0x0000e000ff027b82 */ /* 0x000e220000000a00 */
[----:B------:R-:W-:Y:S01]  /*0080*/  HFMA2 R0, -RZ, RZ, 0, 0 ;  /* 0x00000000ff007431 */ /* 0x000fe200000001ff */
[----:B------:R-:W-:Y:S01]  /*0090*/  MOV R11, RZ ;  /* 0x000000ff000b7202 */ /* 0x000fe20000000f00 */
[----:B------:R-:W1:Y:S05]  /*00a0*/  LDCU.64 UR4, c[0x0][0x358] ;  /* 0x00006b00ff0477ac */ /* 0x000e6a0008000a00 */
[----:B------:R-:W2:Y:S01]  /*00b0*/  LDC.64 R6, c[0x0][0x388] ;  /* 0x0000e200ff067b82 */ /* 0x000ea20000000a00 */
[----:B01----:R-:W-:-:S07]  /*00c0*/  IMAD.WIDE.U32 R2, R9, 0x4, R2 ;  /* 0x0000000409027825 */ /* 0x003fce00078e0002 */
.L_x_2:
[----:B------:R0:W-:Y:S01]  /*00d0*/  STG.E desc[UR4][R2.64], R11 ;  /* 0x0000000b02007986 */ /* 0x0001e2000c101904 */
[----:B------:R-:W-:Y:S05]  /*00e0*/  WARPSYNC.ALL ;  /* 0x0000000000007948 */ /* 0x000fea0003800000 */
[C---:B--2---:R-:W-:Y:S01]  /*00f0*/  IMAD.WIDE.U32 R4, R11.reuse, 0x4, R6 ;  /* 0x000000040b047825 */ /* 0x044fe200078e0006 */
[----:B------:R-:W-:Y:S06]  /*0100*/  BAR.SYNC.DEFER_BLOCKING 0x0 ;  /* 0x0000000000007b1d */ /* 0x000fec0000010000 */
[----:B------:R-:W2:Y:S01]  /*0110*/  LDG.E R5, desc[UR4][R4.64] ;  /* 0x0000000404057981 */ /* 0x000ea2000c1e1900 */
[----:B0-----:R-:W-:Y:S01]  /*0120*/  IADD3 R11, PT, PT, R11, 0x1, RZ ;  /* 0x000000010b0b7810 */ /* 0x001fe20007ffe0ff */
[----:B------:R-:W-:Y:S01]  /*0130*/  BAR.SYNC.DEFER_BLOCKING 0x0 ;  /* 0x0000000000007b1d */ /* 0x000fe20000010000 */
[----:B--2---:R-:W-:-:S04]  /*0140*/  IADD3 R0, PT, PT, R5, R0, RZ ;  /* 0x0000000005007210 */ /* 0x004fc80007ffe0ff */
[----:B------:R-:W-:-:S13]  /*0150*/  ISETP.GT.AND P0, PT, R0, R9, PT ;  /* 0x000000090000720c */ /* 0x000fda0003f04270 */
[----:B------:R-:W-:Y:S05]  /*0160*/  @!P0 BRA `(.L_x_2) ;  /* 0xfffffffc00d88947 */ /* 0x000fea000383ffff */
[----:B------:R-:W-:Y:S05]  /*0170*/  EXIT ;  /* 0x000000000000794d */ /* 0x000fea0003800000 */
.L_x_3:
        /* <DEDUP_REMOVED lines=16> */
.L_x_6:


//--------------------- .nv.shared.reserved.0     --------------------------
	.section	.nv.shared.reserved.0,"aw",@nobits
	.weak		__nv_reservedSMEM_offset_0_alias
	.size		__nv_reservedSMEM_offset_0_alias, 0, 64
	.other		__nv_reservedSMEM_offset_0_alias,@"STO_CUDA_RESERVED_SHARED STV_DEFAULT"
__nv_reservedSMEM_offset_0_alias:
	.zero		0
	.zero		64


//--------------------- .nv.constant0._Z7bucket2PiS_ --------------------------
	.section	.nv.constant0._Z7bucket2PiS_,"a",@progbits
	.sectionflags	@""
	.align	4
.nv.constant0._Z7bucket2PiS_:
	.zero		912


//--------------------- .nv.constant0._Z7bucket1Pi --------------------------
	.section	.nv.constant0._Z7bucket1Pi,"a",@progbits
	.sectionflags	@""
	.align	4
.nv.constant0._Z7bucket1Pi:
	.zero		904


//--------------------- .nv.constant0._Z4sortPiS_ii --------------------------
	.section	.nv.constant0._Z4sortPiS_ii,"a",@progbits
	.sectionflags	@""
	.align	4
.nv.constant0._Z4sortPiS_ii:
	.zero		920


//--------------------- SYMBOLS --------------------------

	.type		.nv.reservedSmem.offset0,@object
	.size		.nv.reservedSmem.offset0,0x4
